//
// Generated by NVIDIA NVVM Compiler
//
// Compiler Build ID: CL-36424714
// Cuda compilation tools, release 13.0, V13.0.88
// Based on NVVM 20.0.0
//

.version 9.0
.target sm_100
.address_size 64

	// .globl	_Z9ReductionPfS_i
.extern .func  (.param .b32 func_retval0) vprintf
(
	.param .b64 vprintf_param_0,
	.param .b64 vprintf_param_1
)
;
// _ZZ9ReductionPfS_iE10partialSum has been demoted
.global .align 1 .b8 $str[26] = {103, 108, 111, 98, 97, 108, 32, 105, 110, 100, 101, 120, 58, 32, 37, 100, 44, 32, 73, 78, 58, 32, 37, 102, 10};
.global .align 1 .b8 $str$1[25] = {109, 97, 100, 101, 32, 105, 116, 32, 105, 110, 116, 111, 32, 115, 104, 97, 114, 101, 100, 58, 32, 37, 102, 10};
.global .align 1 .b8 $str$2[21] = {109, 97, 100, 101, 32, 105, 116, 32, 105, 110, 116, 111, 32, 79, 85, 84, 32, 37, 102, 10};

.visible .entry _Z9ReductionPfS_i(
	.param .u64 .ptr .align 1 _Z9ReductionPfS_i_param_0,
	.param .u64 .ptr .align 1 _Z9ReductionPfS_i_param_1,
	.param .u32 _Z9ReductionPfS_i_param_2
)
{
	.local .align 16 .b8 	__local_depot0[16];
	.reg .b64 	%SP;
	.reg .b64 	%SPL;
	.reg .pred 	%p<16>;
	.reg .b32 	%r<22>;
	.reg .b32 	%f<17>;
	.reg .b64 	%rd<22>;
	.reg .b64 	%fd<4>;
	// demoted variable
	.shared .align 4 .b8 _ZZ9ReductionPfS_iE10partialSum[64];
	mov.u64 	%SPL, __local_depot0;
	cvta.local.u64 	%SP, %SPL;
	ld.param.u64 	%rd4, [_Z9ReductionPfS_i_param_0];
	ld.param.u64 	%rd3, [_Z9ReductionPfS_i_param_1];
	ld.param.u32 	%r7, [_Z9ReductionPfS_i_param_2];
	cvta.to.global.u64 	%rd1, %rd4;
	add.u64 	%rd5, %SP, 0;
	add.u64 	%rd2, %SPL, 0;
	mov.u32 	%r1, %tid.x;
	mov.u32 	%r2, %ctaid.x;
	mov.u32 	%r8, %ntid.x;
	mad.lo.s32 	%r3, %r2, %r8, %r1;
	setp.ge.s32 	%p1, %r3, %r7;
	@%p1 bra 	$L__BB0_13;
	shl.b32 	%r9, %r2, 3;
	add.s32 	%r4, %r9, %r1;
	mul.wide.u32 	%rd6, %r4, 4;
	add.s64 	%rd7, %rd1, %rd6;
	ld.global.f32 	%f1, [%rd7];
	shl.b32 	%r10, %r1, 2;
	mov.u32 	%r11, _ZZ9ReductionPfS_iE10partialSum;
	add.s32 	%r5, %r11, %r10;
	st.shared.f32 	[%r5], %f1;
	cvt.f64.f32 	%fd1, %f1;
	st.local.u32 	[%rd2], %r1;
	st.local.f64 	[%rd2+8], %fd1;
	mov.u64 	%rd8, $str;
	cvta.global.u64 	%rd9, %rd8;
	{ // callseq 0, 0
	.param .b64 param0;
	st.param.b64 	[param0], %rd9;
	.param .b64 param1;
	st.param.b64 	[param1], %rd5;
	.param .b32 retval0;
	call.uni (retval0), 
	vprintf, 
	(
	param0, 
	param1
	);
	ld.param.b32 	%r12, [retval0];
	} // callseq 0
	add.s32 	%r6, %r3, 8;
	setp.ge.s32 	%p2, %r6, %r7;
	@%p2 bra 	$L__BB0_3;
	add.s32 	%r14, %r4, 8;
	mul.wide.u32 	%rd11, %r14, 4;
	add.s64 	%rd12, %rd1, %rd11;
	ld.global.f32 	%f2, [%rd12];
	st.shared.f32 	[%r5+32], %f2;
$L__BB0_3:
	ld.shared.f32 	%f3, [%r5];
	cvt.f64.f32 	%fd2, %f3;
	st.local.f64 	[%rd2], %fd2;
	mov.u64 	%rd13, $str$1;
	cvta.global.u64 	%rd14, %rd13;
	{ // callseq 1, 0
	.param .b64 param0;
	st.param.b64 	[param0], %rd14;
	.param .b64 param1;
	st.param.b64 	[param1], %rd5;
	.param .b32 retval0;
	call.uni (retval0), 
	vprintf, 
	(
	param0, 
	param1
	);
	ld.param.b32 	%r15, [retval0];
	} // callseq 1
	bar.sync 	0;
	setp.gt.u32 	%p3, %r1, 7;
	setp.ge.u32 	%p4, %r6, %r7;
	or.pred  	%p5, %p3, %p4;
	@%p5 bra 	$L__BB0_5;
	ld.shared.f32 	%f4, [%r5+32];
	ld.shared.f32 	%f5, [%r5];
	add.f32 	%f6, %f4, %f5;
	st.shared.f32 	[%r5], %f6;
$L__BB0_5:
	bar.sync 	0;
	setp.gt.u32 	%p6, %r1, 3;
	add.s32 	%r17, %r3, 4;
	setp.ge.u32 	%p7, %r17, %r7;
	or.pred  	%p8, %p6, %p7;
	@%p8 bra 	$L__BB0_7;
	ld.shared.f32 	%f7, [%r5+16];
	ld.shared.f32 	%f8, [%r5];
	add.f32 	%f9, %f7, %f8;
	st.shared.f32 	[%r5], %f9;
$L__BB0_7:
	bar.sync 	0;
	setp.gt.u32 	%p9, %r1, 1;
	add.s32 	%r18, %r3, 2;
	setp.ge.u32 	%p10, %r18, %r7;
	or.pred  	%p11, %p9, %p10;
	@%p11 bra 	$L__BB0_9;
	ld.shared.f32 	%f10, [%r5+8];
	ld.shared.f32 	%f11, [%r5];
	add.f32 	%f12, %f10, %f11;
	st.shared.f32 	[%r5], %f12;
$L__BB0_9:
	bar.sync 	0;
	setp.ne.s32 	%p12, %r1, 0;
	add.s32 	%r19, %r3, 1;
	setp.ge.u32 	%p13, %r19, %r7;
	or.pred  	%p14, %p12, %p13;
	@%p14 bra 	$L__BB0_11;
	ld.shared.f32 	%f13, [_ZZ9ReductionPfS_iE10partialSum+4];
	ld.shared.f32 	%f14, [%r5];
	add.f32 	%f15, %f13, %f14;
	st.shared.f32 	[%r5], %f15;
$L__BB0_11:
	setp.ne.s32 	%p15, %r1, 0;
	@%p15 bra 	$L__BB0_13;
	ld.shared.f32 	%f16, [_ZZ9ReductionPfS_iE10partialSum];
	cvta.to.global.u64 	%rd16, %rd3;
	mul.wide.u32 	%rd17, %r2, 4;
	add.s64 	%rd18, %rd16, %rd17;
	st.global.f32 	[%rd18], %f16;
	cvt.f64.f32 	%fd3, %f16;
	st.local.f64 	[%rd2], %fd3;
	mov.u64 	%rd19, $str$2;
	cvta.global.u64 	%rd20, %rd19;
	{ // callseq 2, 0
	.param .b64 param0;
	st.param.b64 	[param0], %rd20;
	.param .b64 param1;
	st.param.b64 	[param1], %rd5;
	.param .b32 retval0;
	call.uni (retval0), 
	vprintf, 
	(
	param0, 
	param1
	);
	ld.param.b32 	%r20, [retval0];
	} // callseq 2
$L__BB0_13:
	ret;

}
	// .globl	_Z13single_threadPfi
.visible .entry _Z13single_threadPfi(
	.param .u64 .ptr .align 1 _Z13single_threadPfi_param_0,
	.param .u32 _Z13single_threadPfi_param_1
)
{
	.reg .pred 	%p<10>;
	.reg .b32 	%r<41>;
	.reg .b32 	%f<71>;
	.reg .b64 	%rd<39>;

	ld.param.u64 	%rd9, [_Z13single_threadPfi_param_0];
	ld.param.u32 	%r21, [_Z13single_threadPfi_param_1];
	cvta.to.global.u64 	%rd1, %rd9;
	setp.lt.s32 	%p1, %r21, 2;
	@%p1 bra 	$L__BB1_14;
	add.s32 	%r1, %r21, -1;
	add.s32 	%r23, %r21, -2;
	and.b32  	%r2, %r1, 15;
	setp.lt.u32 	%p2, %r23, 15;
	mov.b32 	%r37, 1;
	@%p2 bra 	$L__BB1_5;
	and.b32  	%r25, %r1, -16;
	neg.s32 	%r35, %r25;
	add.s64 	%rd37, %rd1, 32;
	mov.b32 	%r34, 0;
$L__BB1_3:
	.pragma "nounroll";
	ld.global.f32 	%f1, [%rd37+-32];
	ld.global.f32 	%f2, [%rd37+-28];
	add.f32 	%f3, %f1, %f2;
	st.global.f32 	[%rd37+-28], %f3;
	ld.global.f32 	%f4, [%rd37+-24];
	add.f32 	%f5, %f3, %f4;
	st.global.f32 	[%rd37+-24], %f5;
	ld.global.f32 	%f6, [%rd37+-20];
	add.f32 	%f7, %f5, %f6;
	st.global.f32 	[%rd37+-20], %f7;
	ld.global.f32 	%f8, [%rd37+-16];
	add.f32 	%f9, %f7, %f8;
	st.global.f32 	[%rd37+-16], %f9;
	ld.global.f32 	%f10, [%rd37+-12];
	add.f32 	%f11, %f9, %f10;
	st.global.f32 	[%rd37+-12], %f11;
	ld.global.f32 	%f12, [%rd37+-8];
	add.f32 	%f13, %f11, %f12;
	st.global.f32 	[%rd37+-8], %f13;
	ld.global.f32 	%f14, [%rd37+-4];
	add.f32 	%f15, %f13, %f14;
	st.global.f32 	[%rd37+-4], %f15;
	ld.global.f32 	%f16, [%rd37];
	add.f32 	%f17, %f15, %f16;
	st.global.f32 	[%rd37], %f17;
	ld.global.f32 	%f18, [%rd37+4];
	add.f32 	%f19, %f17, %f18;
	st.global.f32 	[%rd37+4], %f19;
	ld.global.f32 	%f20, [%rd37+8];
	add.f32 	%f21, %f19, %f20;
	st.global.f32 	[%rd37+8], %f21;
	ld.global.f32 	%f22, [%rd37+12];
	add.f32 	%f23, %f21, %f22;
	st.global.f32 	[%rd37+12], %f23;
	ld.global.f32 	%f24, [%rd37+16];
	add.f32 	%f25, %f23, %f24;
	st.global.f32 	[%rd37+16], %f25;
	ld.global.f32 	%f26, [%rd37+20];
	add.f32 	%f27, %f25, %f26;
	st.global.f32 	[%rd37+20], %f27;
	ld.global.f32 	%f28, [%rd37+24];
	add.f32 	%f29, %f27, %f28;
	st.global.f32 	[%rd37+24], %f29;
	ld.global.f32 	%f30, [%rd37+28];
	add.f32 	%f31, %f29, %f30;
	st.global.f32 	[%rd37+28], %f31;
	ld.global.f32 	%f32, [%rd37+32];
	add.f32 	%f33, %f31, %f32;
	st.global.f32 	[%rd37+32], %f33;
	add.s32 	%r35, %r35, 16;
	add.s32 	%r34, %r34, 16;
	add.s64 	%rd37, %rd37, 64;
	setp.ne.s32 	%p3, %r35, 0;
	@%p3 bra 	$L__BB1_3;
	add.s32 	%r37, %r34, 1;
$L__BB1_5:
	setp.eq.s32 	%p4, %r2, 0;
	@%p4 bra 	$L__BB1_14;
	and.b32  	%r10, %r1, 7;
	setp.lt.u32 	%p5, %r2, 8;
	@%p5 bra 	$L__BB1_8;
	mul.wide.s32 	%rd10, %r37, 4;
	add.s64 	%rd11, %rd1, %rd10;
	ld.global.f32 	%f34, [%rd11+-4];
	mul.wide.u32 	%rd12, %r37, 4;
	add.s64 	%rd13, %rd1, %rd12;
	ld.global.f32 	%f35, [%rd13];
	add.f32 	%f36, %f34, %f35;
	st.global.f32 	[%rd13], %f36;
	add.s32 	%r26, %r37, 1;
	mul.wide.u32 	%rd14, %r26, 4;
	add.s64 	%rd15, %rd1, %rd14;
	ld.global.f32 	%f37, [%rd15];
	add.f32 	%f38, %f36, %f37;
	st.global.f32 	[%rd15], %f38;
	add.s32 	%r27, %r37, 2;
	ld.global.f32 	%f39, [%rd11+4];
	mul.wide.u32 	%rd16, %r27, 4;
	add.s64 	%rd17, %rd1, %rd16;
	ld.global.f32 	%f40, [%rd17];
	add.f32 	%f41, %f39, %f40;
	st.global.f32 	[%rd17], %f41;
	add.s32 	%r28, %r37, 3;
	ld.global.f32 	%f42, [%rd11+8];
	mul.wide.u32 	%rd18, %r28, 4;
	add.s64 	%rd19, %rd1, %rd18;
	ld.global.f32 	%f43, [%rd19];
	add.f32 	%f44, %f42, %f43;
	st.global.f32 	[%rd19], %f44;
	add.s32 	%r29, %r37, 4;
	ld.global.f32 	%f45, [%rd11+12];
	mul.wide.u32 	%rd20, %r29, 4;
	add.s64 	%rd21, %rd1, %rd20;
	ld.global.f32 	%f46, [%rd21];
	add.f32 	%f47, %f45, %f46;
	st.global.f32 	[%rd21], %f47;
	add.s32 	%r30, %r37, 5;
	ld.global.f32 	%f48, [%rd11+16];
	mul.wide.u32 	%rd22, %r30, 4;
	add.s64 	%rd23, %rd1, %rd22;
	ld.global.f32 	%f49, [%rd23];
	add.f32 	%f50, %f48, %f49;
	st.global.f32 	[%rd23], %f50;
	add.s32 	%r31, %r37, 6;
	ld.global.f32 	%f51, [%rd11+20];
	mul.wide.u32 	%rd24, %r31, 4;
	add.s64 	%rd25, %rd1, %rd24;
	ld.global.f32 	%f52, [%rd25];
	add.f32 	%f53, %f51, %f52;
	st.global.f32 	[%rd25], %f53;
	ld.global.f32 	%f54, [%rd11+24];
	ld.global.f32 	%f55, [%rd13+28];
	add.f32 	%f56, %f54, %f55;
	st.global.f32 	[%rd13+28], %f56;
	add.s32 	%r37, %r37, 8;
$L__BB1_8:
	setp.eq.s32 	%p6, %r10, 0;
	@%p6 bra 	$L__BB1_14;
	and.b32  	%r13, %r1, 3;
	setp.lt.u32 	%p7, %r10, 4;
	@%p7 bra 	$L__BB1_11;
	mul.wide.s32 	%rd26, %r37, 4;
	add.s64 	%rd27, %rd1, %rd26;
	ld.global.f32 	%f57, [%rd27+-4];
	mul.wide.u32 	%rd28, %r37, 4;
	add.s64 	%rd29, %rd1, %rd28;
	ld.global.f32 	%f58, [%rd29];
	add.f32 	%f59, %f57, %f58;
	st.global.f32 	[%rd29], %f59;
	add.s32 	%r32, %r37, 1;
	mul.wide.u32 	%rd30, %r32, 4;
	add.s64 	%rd31, %rd1, %rd30;
	ld.global.f32 	%f60, [%rd31];
	add.f32 	%f61, %f59, %f60;
	st.global.f32 	[%rd31], %f61;
	add.s32 	%r33, %r37, 2;
	ld.global.f32 	%f62, [%rd27+4];
	mul.wide.u32 	%rd32, %r33, 4;
	add.s64 	%rd33, %rd1, %rd32;
	ld.global.f32 	%f63, [%rd33];
	add.f32 	%f64, %f62, %f63;
	st.global.f32 	[%rd33], %f64;
	ld.global.f32 	%f65, [%rd27+8];
	ld.global.f32 	%f66, [%rd29+12];
	add.f32 	%f67, %f65, %f66;
	st.global.f32 	[%rd29+12], %f67;
	add.s32 	%r37, %r37, 4;
$L__BB1_11:
	setp.eq.s32 	%p8, %r13, 0;
	@%p8 bra 	$L__BB1_14;
	add.s64 	%rd5, %rd1, -4;
	mul.wide.u32 	%rd34, %r37, 4;
	add.s64 	%rd38, %rd1, %rd34;
	neg.s32 	%r39, %r13;
$L__BB1_13:
	.pragma "nounroll";
	mul.wide.s32 	%rd35, %r37, 4;
	add.s64 	%rd36, %rd5, %rd35;
	ld.global.f32 	%f68, [%rd36];
	ld.global.f32 	%f69, [%rd38];
	add.f32 	%f70, %f68, %f69;
	st.global.f32 	[%rd38], %f70;
	add.s32 	%r37, %r37, 1;
	add.s64 	%rd38, %rd38, 4;
	add.s32 	%r39, %r39, 1;
	setp.ne.s32 	%p9, %r39, 0;
	@%p9 bra 	$L__BB1_13;
$L__BB1_14:
	ret;

}


// ===== COMPILED SASS (sm_100) =====

	.target	sm_100

	.elftype	@"ET_EXEC"


//--------------------- .note.nv.tkinfo           --------------------------
	.section	.note.nv.tkinfo,"",@"SHT_NOTE"
	.sectionflags	@"SHF_NOTE_NV_TKINFO"
	.tkinfo
        /*0018*/ 	.word	0x00000002
        /*0030*/ 	.string	""
        /*0030*/ 	.string	"ptxas"
        /*0030*/ 	.string	"Cuda compilation tools, release 13.0, V13.0.88"
        /*0030*/ 	.string	"Build cuda_13.0.r13.0/compiler.36424714_0"
        /*0030*/ 	.string	"-arch sm_100 -m 64 "



//--------------------- .note.nv.cuinfo           --------------------------
	.section	.note.nv.cuinfo,"",@"SHT_NOTE"
	.sectionflags	@"SHF_NOTE_NV_CUINFO"
        /*0018*/ 	.short	0x0002
        /*001a*/ 	.short	0x0064
        /*001c*/ 	.short	0x0082
	.zero		2


//--------------------- .nv.info                  --------------------------
	.section	.nv.info,"",@"SHT_CUDA_INFO"
	.align	4


	//----- nvinfo : EIATTR_REGCOUNT
	.align		4
        /*0000*/ 	.byte	0x04, 0x2f
        /*0002*/ 	.short	(.L_4 - .L_3)
	.align		4
.L_3:
        /*0004*/ 	.word	index@(_Z9ReductionPfS_i)
        /*0008*/ 	.word	0x0000001b


	//----- nvinfo : EIATTR_FRAME_SIZE
	.align		4
.L_4:
        /*000c*/ 	.byte	0x04, 0x11
        /*000e*/ 	.short	(.L_6 - .L_5)
	.align		4
.L_5:
        /*0010*/ 	.word	index@(_Z9ReductionPfS_i)
        /*0014*/ 	.word	0x00000010


	//----- nvinfo : EIATTR_REGCOUNT
	.align		4
.L_6:
        /*0018*/ 	.byte	0x04, 0x2f
        /*001a*/ 	.short	(.L_8 - .L_7)
	.align		4
.L_7:
        /*001c*/ 	.word	index@(_Z13single_threadPfi)
        /*0020*/ 	.word	0x00000020


	//----- nvinfo : EIATTR_FRAME_SIZE
	.align		4
.L_8:
        /*0024*/ 	.byte	0x04, 0x11
        /*0026*/ 	.short	(.L_10 - .L_9)
	.align		4
.L_9:
        /*0028*/ 	.word	index@(_Z13single_threadPfi)
        /*002c*/ 	.word	0x00000000


	//----- nvinfo : EIATTR_MIN_STACK_SIZE
	.align		4
.L_10:
        /*0030*/ 	.byte	0x04, 0x12
        /*0032*/ 	.short	(.L_12 - .L_11)
	.align		4
.L_11:
        /*0034*/ 	.word	index@(_Z13single_threadPfi)
        /*0038*/ 	.word	0x00000000


	//----- nvinfo : EIATTR_MIN_STACK_SIZE
	.align		4
.L_12:
        /*003c*/ 	.byte	0x04, 0x12
        /*003e*/ 	.short	(.L_14 - .L_13)
	.align		4
.L_13:
        /*0040*/ 	.word	index@(_Z9ReductionPfS_i)
        /*0044*/ 	.word	0x00000010
.L_14:


//--------------------- .nv.compat                --------------------------
	.section	.nv.compat,"",@"SHT_CUDA_COMPAT_INFO"
	.align	4
        /*0000*/ 	.byte	0x02, 0x09, 0x00, 0x00, 0x02, 0x02, 0x01, 0x00, 0x02, 0x05, 0x05, 0x00, 0x03, 0x07, 0x01, 0x01
        /*0010*/ 	.byte	0x02, 0x03, 0x00, 0x00, 0x02, 0x06, 0x01, 0x00, 0x04, 0x0b, 0x08, 0x00, 0x09, 0x00, 0x00, 0x00
        /*0020*/ 	.byte	0x00, 0x00, 0x00, 0x00


//--------------------- .nv.info._Z13single_threadPfi --------------------------
	.section	.nv.info._Z13single_threadPfi,"",@"SHT_CUDA_INFO"
	.sectionflags	@""
	.align	4


	//----- nvinfo : EIATTR_CUDA_API_VERSION
	.align		4
        /*0000*/ 	.byte	0x04, 0x37
        /*0002*/ 	.short	(.L_16 - .L_15)
.L_15:
        /*0004*/ 	.word	0x00000082


	//----- nvinfo : EIATTR_KPARAM_INFO
	.align		4
.L_16:
        /*0008*/ 	.byte	0x04, 0x17
        /*000a*/ 	.short	(.L_18 - .L_17)
.L_17:
        /*000c*/ 	.word	0x00000000
        /*0010*/ 	.short	0x0001
        /*0012*/ 	.short	0x0008
        /*0014*/ 	.byte	0x00, 0xf0, 0x11, 0x00


	//----- nvinfo : EIATTR_KPARAM_INFO
	.align		4
.L_18:
        /*0018*/ 	.byte	0x04, 0x17
        /*001a*/ 	.short	(.L_20 - .L_19)
.L_19:
        /*001c*/ 	.word	0x00000000
        /*0020*/ 	.short	0x0000
        /*0022*/ 	.short	0x0000
        /*0024*/ 	.byte	0x00, 0xf5, 0x21, 0x00


	//----- nvinfo : EIATTR_SPARSE_MMA_MASK
	.align		4
.L_20:
        /*0028*/ 	.byte	0x03, 0x50
        /*002a*/ 	.short	0x0000


	//----- nvinfo : EIATTR_MAXREG_COUNT
	.align		4
        /*002c*/ 	.byte	0x03, 0x1b
        /*002e*/ 	.short	0x00ff


	//----- nvinfo : EIATTR_MERCURY_ISA_VERSION
	.align		4
        /*0030*/ 	.byte	0x03, 0x5f
        /*0032*/ 	.short	0x0101


	//----- nvinfo : EIATTR_VRC_CTA_INIT_COUNT
	.align		4
        /*0034*/ 	.byte	0x02, 0x4a
	.zero		1
	.zero		1


	//----- nvinfo : EIATTR_EXIT_INSTR_OFFSETS
	.align		4
        /*0038*/ 	.byte	0x04, 0x1c
        /*003a*/ 	.short	(.L_22 - .L_21)


	//   ....[0]....
.L_21:
        /*003c*/ 	.word	0x00000030


	//   ....[1]....
        /*0040*/ 	.word	0x000004f0


	//   ....[2]....
        /*0044*/ 	.word	0x00000830


	//   ....[3]....
        /*0048*/ 	.word	0x000009f0


	//   ....[4]....
        /*004c*/ 	.word	0x00000b40


	//----- nvinfo : EIATTR_CBANK_PARAM_SIZE
	.align		4
.L_22:
        /*0050*/ 	.byte	0x03, 0x19
        /*0052*/ 	.short	0x000c


	//----- nvinfo : EIATTR_PARAM_CBANK
	.align		4
        /*0054*/ 	.byte	0x04, 0x0a
        /*0056*/ 	.short	(.L_24 - .L_23)
	.align		4
.L_23:
        /*0058*/ 	.word	index@(.nv.constant0._Z13single_threadPfi)
        /*005c*/ 	.short	0x0380
        /*005e*/ 	.short	0x000c


	//----- nvinfo : EIATTR_SW_WAR
	.align		4
.L_24:
        /*0060*/ 	.byte	0x04, 0x36
        /*0062*/ 	.short	(.L_26 - .L_25)
.L_25:
        /*0064*/ 	.word	0x00000008
.L_26:


//--------------------- .nv.info._Z9ReductionPfS_i --------------------------
	.section	.nv.info._Z9ReductionPfS_i,"",@"SHT_CUDA_INFO"
	.sectionflags	@""
	.align	4


	//----- nvinfo : EIATTR_CUDA_API_VERSION
	.align		4
        /*0000*/ 	.byte	0x04, 0x37
        /*0002*/ 	.short	(.L_28 - .L_27)
.L_27:
        /*0004*/ 	.word	0x00000082


	//----- nvinfo : EIATTR_KPARAM_INFO
	.align		4
.L_28:
        /*0008*/ 	.byte	0x04, 0x17
        /*000a*/ 	.short	(.L_30 - .L_29)
.L_29:
        /*000c*/ 	.word	0x00000000
        /*0010*/ 	.short	0x0002
        /*0012*/ 	.short	0x0010
        /*0014*/ 	.byte	0x00, 0xf0, 0x11, 0x00


	//----- nvinfo : EIATTR_KPARAM_INFO
	.align		4
.L_30:
        /*0018*/ 	.byte	0x04, 0x17
        /*001a*/ 	.short	(.L_32 - .L_31)
.L_31:
        /*001c*/ 	.word	0x00000000
        /*0020*/ 	.short	0x0001
        /*0022*/ 	.short	0x0008
        /*0024*/ 	.byte	0x00, 0xf5, 0x21, 0x00


	//----- nvinfo : EIATTR_KPARAM_INFO
	.align		4
.L_32:
        /*0028*/ 	.byte	0x04, 0x17
        /*002a*/ 	.short	(.L_34 - .L_33)
.L_33:
        /*002c*/ 	.word	0x00000000
        /*0030*/ 	.short	0x0000
        /*0032*/ 	.short	0x0000
        /*0034*/ 	.byte	0x00, 0xf5, 0x21, 0x00


	//----- nvinfo : EIATTR_SPARSE_MMA_MASK
	.align		4
.L_34:
        /*0038*/ 	.byte	0x03, 0x50
        /*003a*/ 	.short	0x0000


	//----- nvinfo : EIATTR_MAXREG_COUNT
	.align		4
        /*003c*/ 	.byte	0x03, 0x1b
        /*003e*/ 	.short	0x00ff


	//----- nvinfo : EIATTR_NUM_BARRIERS
	.align		4
        /*0040*/ 	.byte	0x02, 0x4c
        /*0042*/ 	.byte	0x01
	.zero		1


	//----- nvinfo : EIATTR_EXTERNS
	.align		4
        /*0044*/ 	.byte	0x04, 0x0f
        /*0046*/ 	.short	(.L_36 - .L_35)


	//   ....[0]....
	.align		4
.L_35:
        /*0048*/ 	.word	index@(vprintf)


	//----- nvinfo : EIATTR_MERCURY_ISA_VERSION
	.align		4
.L_36:
        /*004c*/ 	.byte	0x03, 0x5f
        /*004e*/ 	.short	0x0101


	//----- nvinfo : EIATTR_VRC_CTA_INIT_COUNT
	.align		4
        /*0050*/ 	.byte	0x02, 0x4a
	.zero		1
	.zero		1


	//----- nvinfo : EIATTR_SYSCALL_OFFSETS
	.align		4
        /*0054*/ 	.byte	0x04, 0x46
        /*0056*/ 	.short	(.L_38 - .L_37)


	//   ....[0]....
.L_37:
        /*0058*/ 	.word	0x00000220


	//   ....[1]....
        /*005c*/ 	.word	0x00000360


	//   ....[2]....
        /*0060*/ 	.word	0x000006e0


	//----- nvinfo : EIATTR_EXIT_INSTR_OFFSETS
	.align		4
.L_38:
        /*0064*/ 	.byte	0x04, 0x1c
        /*0066*/ 	.short	(.L_40 - .L_39)


	//   ....[0]....
.L_39:
        /*0068*/ 	.word	0x000000c0


	//   ....[1]....
        /*006c*/ 	.word	0x000005c0


	//   ....[2]....
        /*0070*/ 	.word	0x000006f0


	//----- nvinfo : EIATTR_CRS_STACK_SIZE
	.align		4
.L_40:
        /*0074*/ 	.byte	0x04, 0x1e
        /*0076*/ 	.short	(.L_42 - .L_41)
.L_41:
        /*0078*/ 	.word	0x00000000


	//----- nvinfo : EIATTR_CBANK_PARAM_SIZE
	.align		4
.L_42:
        /*007c*/ 	.byte	0x03, 0x19
        /*007e*/ 	.short	0x0014


	//----- nvinfo : EIATTR_PARAM_CBANK
	.align		4
        /*0080*/ 	.byte	0x04, 0x0a
        /*0082*/ 	.short	(.L_44 - .L_43)
	.align		4
.L_43:
        /*0084*/ 	.word	index@(.nv.constant0._Z9ReductionPfS_i)
        /*0088*/ 	.short	0x0380
        /*008a*/ 	.short	0x0014


	//----- nvinfo : EIATTR_SW_WAR
	.align		4
.L_44:
        /*008c*/ 	.byte	0x04, 0x36
        /*008e*/ 	.short	(.L_46 - .L_45)
.L_45:
        /*0090*/ 	.word	0x00000008
.L_46:


//--------------------- .nv.callgraph             --------------------------
	.section	.nv.callgraph,"",@"SHT_CUDA_CALLGRAPH"
	.align	4
	.sectionentsize	8
	.align		4
        /*0000*/ 	.word	0x00000000
	.align		4
        /*0004*/ 	.word	0xffffffff
	.align		4
        /*0008*/ 	.word	index@(_Z9ReductionPfS_i)
	.align		4
        /*000c*/ 	.word	index@(vprintf)
	.align		4
        /*0010*/ 	.word	0x00000000
	.align		4
        /*0014*/ 	.word	0xfffffffe
	.align		4
        /*0018*/ 	.word	0x00000000
	.align		4
        /*001c*/ 	.word	0xfffffffd
	.align		4
        /*0020*/ 	.word	0x00000000
	.align		4
        /*0024*/ 	.word	0xfffffffc


//--------------------- .nv.constant4             --------------------------
	.section	.nv.constant4,"a",@progbits
	.align	8
	.align		8
.nv.constant4:
        /*0000*/ 	.dword	$str
	.align		8
        /*0008*/ 	.dword	$str$1
	.align		8
        /*0010*/ 	.dword	$str$2
	.align		8
        /*0018*/ 	.dword	vprintf


//--------------------- .text._Z13single_threadPfi --------------------------
	.section	.text._Z13single_threadPfi,"ax",@progbits
	.align	128
        .global         _Z13single_threadPfi
        .type           _Z13single_threadPfi,@function
        .size           _Z13single_threadPfi,(.L_x_10 - _Z13single_threadPfi)
        .other          _Z13single_threadPfi,@"STO_CUDA_ENTRY STV_DEFAULT"
_Z13single_threadPfi:
.text._Z13single_threadPfi:
[----:B------:R-:W-:Y:S08]  /*0000*/  LDC R1, c[0x0][0x37c] ;  /* 0x0000df00ff017b82 */ /* 0x000ff00000000800 */
[----:B------:R-:W0:Y:S02]  /*0010*/  LDC R0, c[0x0][0x388] ;  /* 0x0000e200ff007b82 */ /* 0x000e240000000800 */
[----:B0-----:R-:W-:-:S13]  /*0020*/  ISETP.GE.AND P0, PT, R0, 0x2, PT ;  /* 0x000000020000780c */ /* 0x001fda0003f06270 */
[----:B------:R-:W-:Y:S05]  /*0030*/  @!P0 EXIT ;  /* 0x000000000000894d */ /* 0x000fea0003800000 */
[----:B------:R-:W0:Y:S01]  /*0040*/  LDC.64 R2, c[0x0][0x380] ;  /* 0x0000e000ff027b82 */ /* 0x000e220000000a00 */
[C---:B------:R-:W-:Y:S01]  /*0050*/  IADD3 R4, PT, PT, R0.reuse, -0x2, RZ ;  /* 0xfffffffe00047810 */ /* 0x040fe20007ffe0ff */
[----:B------:R-:W1:Y:S01]  /*0060*/  LDCU.64 UR4, c[0x0][0x358] ;  /* 0x00006b00ff0477ac */ /* 0x000e620008000a00 */
[----:B------:R-:W-:Y:S02]  /*0070*/  IADD3 R0, PT, PT, R0, -0x1, RZ ;  /* 0xffffffff00007810 */ /* 0x000fe40007ffe0ff */
[----:B------:R-:W-:Y:S01]  /*0080*/  ISETP.GE.U32.AND P0, PT, R4, 0xf, PT ;  /* 0x0000000f0400780c */ /* 0x000fe20003f06070 */
[----:B------:R-:W-:Y:S01]  /*0090*/  HFMA2 R4, -RZ, RZ, 0, 5.9604644775390625e-08 ;  /* 0x00000001ff047431 */ /* 0x000fe200000001ff */
[----:B------:R-:W-:-:S11]  /*00a0*/  LOP3.LUT R22, R0, 0xf, RZ, 0xc0, !PT ;  /* 0x0000000f00167812 */ /* 0x000fd600078ec0ff */
[----:B------:R-:W-:Y:S05]  /*00b0*/  @!P0 BRA `(.L_x_0) ;  /* 0x0000000400088947 */ /* 0x000fea0003800000 */
[----:B------:R-:W-:Y:S02]  /*00c0*/  MOV R4, 0x20 ;  /* 0x0000002000047802 */ /* 0x000fe40000000f00 */
[----:B------:R-:W-:Y:S02]  /*00d0*/  MOV R5, 0x0 ;  /* 0x0000000000057802 */ /* 0x000fe40000000f00 */
[----:B------:R-:W-:Y:S02]  /*00e0*/  LOP3.LUT R7, R0, 0xfffffff0, RZ, 0xc0, !PT ;  /* 0xfffffff000077812 */ /* 0x000fe400078ec0ff */
[----:B------:R-:W-:Y:S01]  /*00f0*/  MOV R6, RZ ;  /* 0x000000ff00067202 */ /* 0x000fe20000000f00 */
[----:B0-----:R-:W-:Y:S01]  /*0100*/  IMAD.WIDE.U32 R4, R2, 0x1, R4 ;  /* 0x0000000102047825 */ /* 0x001fe200078e0004 */
[----:B------:R-:W-:-:S04]  /*0110*/  IADD3 R7, PT, PT, -R7, RZ, RZ ;  /* 0x000000ff07077210 */ /* 0x000fc80007ffe1ff */
[----:B------:R-:W-:Y:S02]  /*0120*/  IADD3 R15, PT, PT, R5, R3, RZ ;  /* 0x00000003050f7210 */ /* 0x000fe40007ffe0ff */
[----:B------:R-:W-:-:S07]  /*0130*/  MOV R14, R4 ;  /* 0x00000004000e7202 */ /* 0x000fce0000000f00 */
.L_x_1:
[----:B--2---:R-:W-:Y:S01]  /*0140*/  MOV R4, R14 ;  /* 0x0000000e00047202 */ /* 0x004fe20000000f00 */
[----:B------:R-:W-:-:S05]  /*0150*/  IMAD.MOV.U32 R5, RZ, RZ, R15 ;  /* 0x000000ffff057224 */ /* 0x000fca00078e000f */
[----:B-1----:R-:W2:Y:S04]  /*0160*/  LDG.E R17, desc[UR4][R4.64+-0x20] ;  /* 0xffffe00404117981 */ /* 0x002ea8000c1e1900 */
[----:B------:R-:W2:Y:S04]  /*0170*/  LDG.E R24, desc[UR4][R4.64+-0x1c] ;  /* 0xffffe40404187981 */ /* 0x000ea8000c1e1900 */
[----:B------:R-:W3:Y:S04]  /*0180*/  LDG.E R26, desc[UR4][R4.64+-0x18] ;  /* 0xffffe804041a7981 */ /* 0x000ee8000c1e1900 */
[----:B------:R-:W4:Y:S04]  /*0190*/  LDG.E R28, desc[UR4][R4.64+-0x14] ;  /* 0xffffec04041c7981 */ /* 0x000f28000c1e1900 */
[----:B------:R-:W5:Y:S04]  /*01a0*/  LDG.E R23, desc[UR4][R4.64+-0x10] ;  /* 0xfffff00404177981 */ /* 0x000f68000c1e1900 */
        /* <DEDUP_REMOVED lines=11> */
[----:B------:R-:W5:Y:S01]  /*0260*/  LDG.E R14, desc[UR4][R4.64+0x20] ;  /* 0x00002004040e7981 */ /* 0x000f62000c1e1900 */
[----:B------:R-:W-:-:S02]  /*0270*/  IADD3 R7, PT, PT, R7, 0x10, RZ ;  /* 0x0000001007077810 */ /* 0x000fc40007ffe0ff */
[----:B------:R-:W-:Y:S02]  /*0280*/  IADD3 R6, PT, PT, R6, 0x10, RZ ;  /* 0x0000001006067810 */ /* 0x000fe40007ffe0ff */
[----:B------:R-:W-:Y:S01]  /*0290*/  ISETP.NE.AND P0, PT, R7, RZ, PT ;  /* 0x000000ff0700720c */ /* 0x000fe20003f05270 */
[----:B--2---:R-:W-:-:S04]  /*02a0*/  FADD R17, R17, R24 ;  /* 0x0000001811117221 */ /* 0x004fc80000000000 */
[----:B---3--:R-:W-:Y:S01]  /*02b0*/  FADD R19, R17, R26 ;  /* 0x0000001a11137221 */ /* 0x008fe20000000000 */
[----:B------:R0:W-:Y:S03]  /*02c0*/  STG.E desc[UR4][R4.64+-0x1c], R17 ;  /* 0xffffe41104007986 */ /* 0x0001e6000c101904 */
[----:B----4-:R-:W-:Y:S01]  /*02d0*/  FADD R21, R19, R28 ;  /* 0x0000001c13157221 */ /* 0x010fe20000000000 */
[----:B------:R-:W-:Y:S03]  /*02e0*/  STG.E desc[UR4][R4.64+-0x18], R19 ;  /* 0xffffe81304007986 */ /* 0x000fe6000c101904 */
[----:B-----5:R-:W-:Y:S01]  /*02f0*/  FADD R23, R21, R23 ;  /* 0x0000001715177221 */ /* 0x020fe20000000000 */
[----:B------:R-:W-:Y:S03]  /*0300*/  STG.E desc[UR4][R4.64+-0x14], R21 ;  /* 0xffffec1504007986 */ /* 0x000fe6000c101904 */
[----:B------:R-:W-:Y:S01]  /*0310*/  FADD R25, R23, R25 ;  /* 0x0000001917197221 */ /* 0x000fe20000000000 */
        /* <DEDUP_REMOVED lines=10> */
[----:B------:R1:W-:Y:S03]  /*03c0*/  STG.E desc[UR4][R4.64+0x4], R15 ;  /* 0x0000040f04007986 */ /* 0x0003e6000c101904 */
        /* <DEDUP_REMOVED lines=10> */
[----:B0-----:R-:W-:Y:S01]  /*0470*/  FADD R17, R13, R14 ;  /* 0x0000000e0d117221 */ /* 0x001fe20000000000 */
[----:B------:R-:W-:Y:S01]  /*0480*/  IADD3 R14, P1, PT, R4, 0x40, RZ ;  /* 0x00000040040e7810 */ /* 0x000fe20007f3e0ff */
[----:B------:R2:W-:Y:S03]  /*0490*/  STG.E desc[UR4][R4.64+0x1c], R13 ;  /* 0x00001c0d04007986 */ /* 0x0005e6000c101904 */
[----:B-1----:R-:W-:Y:S01]  /*04a0*/  IADD3.X R15, PT, PT, RZ, R5, RZ, P1, !PT ;  /* 0x00000005ff0f7210 */ /* 0x002fe20000ffe4ff */
[----:B------:R2:W-:Y:S01]  /*04b0*/  STG.E desc[UR4][R4.64+0x20], R17 ;  /* 0x0000201104007986 */ /* 0x0005e2000c101904 */
[----:B------:R-:W-:Y:S07]  /*04c0*/  @P0 BRA `(.L_x_1) ;  /* 0xfffffffc001c0947 */ /* 0x000fee000383ffff */
[----:B--2---:R-:W-:-:S07]  /*04d0*/  IADD3 R4, PT, PT, R6, 0x1, RZ ;  /* 0x0000000106047810 */ /* 0x004fce0007ffe0ff */
.L_x_0:
[----:B------:R-:W-:-:S13]  /*04e0*/  ISETP.NE.AND P0, PT, R22, RZ, PT ;  /* 0x000000ff1600720c */ /* 0x000fda0003f05270 */
[----:B-1----:R-:W-:Y:S05]  /*04f0*/  @!P0 EXIT ;  /* 0x000000000000894d */ /* 0x002fea0003800000 */
[----:B------:R-:W-:Y:S02]  /*0500*/  ISETP.GE.U32.AND P0, PT, R22, 0x8, PT ;  /* 0x000000081600780c */ /* 0x000fe40003f06070 */
[----:B------:R-:W-:-:S04]  /*0510*/  LOP3.LUT R18, R0, 0x7, RZ, 0xc0, !PT ;  /* 0x0000000700127812 */ /* 0x000fc800078ec0ff */
[----:B------:R-:W-:-:S07]  /*0520*/  ISETP.NE.AND P1, PT, R18, RZ, PT ;  /* 0x000000ff1200720c */ /* 0x000fce0003f25270 */
[----:B------:R-:W-:Y:S06]  /*0530*/  @!P0 BRA `(.L_x_2) ;  /* 0x0000000000bc8947 */ /* 0x000fec0003800000 */
[----:B------:R-:W1:Y:S02]  /*0540*/  LDC.64 R10, c[0x0][0x380] ;  /* 0x0000e000ff0a7b82 */ /* 0x000e640000000a00 */
[----:B-1----:R-:W-:-:S04]  /*0550*/  IMAD.WIDE R8, R4, 0x4, R10 ;  /* 0x0000000404087825 */ /* 0x002fc800078e020a */
[C---:B------:R-:W-:Y:S01]  /*0560*/  IMAD.WIDE.U32 R6, R4.reuse, 0x4, R10 ;  /* 0x0000000404067825 */ /* 0x040fe200078e000a */
[----:B------:R-:W2:Y:S04]  /*0570*/  LDG.E R5, desc[UR4][R8.64+-0x4] ;  /* 0xfffffc0408057981 */ /* 0x000ea8000c1e1900 */
[----:B------:R-:W2:Y:S01]  /*0580*/  LDG.E R12, desc[UR4][R6.64] ;  /* 0x00000004060c7981 */ /* 0x000ea2000c1e1900 */
[----:B------:R-:W-:-:S05]  /*0590*/  IADD3 R17, PT, PT, R4, 0x1, RZ ;  /* 0x0000000104117810 */ /* 0x000fca0007ffe0ff */
[----:B------:R-:W-:-:S04]  /*05a0*/  IMAD.WIDE.U32 R16, R17, 0x4, R10 ;  /* 0x0000000411107825 */ /* 0x000fc800078e000a */
[----:B--2---:R-:W-:-:S05]  /*05b0*/  FADD R5, R5, R12 ;  /* 0x0000000c05057221 */ /* 0x004fca0000000000 */
[----:B------:R1:W-:Y:S04]  /*05c0*/  STG.E desc[UR4][R6.64], R5 ;  /* 0x0000000506007986 */ /* 0x0003e8000c101904 */
[----:B------:R-:W2:Y:S01]  /*05d0*/  LDG.E R12, desc[UR4][R16.64] ;  /* 0x00000004100c7981 */ /* 0x000ea2000c1e1900 */
[----:B------:R-:W-:Y:S01]  /*05e0*/  IADD3 R13, PT, PT, R4, 0x2, RZ ;  /* 0x00000002040d7810 */ /* 0x000fe20007ffe0ff */
[----:B--2---:R-:W-:-:S04]  /*05f0*/  FADD R19, R5, R12 ;  /* 0x0000000c05137221 */ /* 0x004fc80000000000 */
[----:B------:R-:W-:Y:S01]  /*0600*/  IMAD.WIDE.U32 R12, R13, 0x4, R10 ;  /* 0x000000040d0c7825 */ /* 0x000fe200078e000a */
[----:B------:R2:W-:Y:S04]  /*0610*/  STG.E desc[UR4][R16.64], R19 ;  /* 0x0000001310007986 */ /* 0x0005e8000c101904 */
[----:B------:R-:W3:Y:S04]  /*0620*/  LDG.E R14, desc[UR4][R8.64+0x4] ;  /* 0x00000404080e7981 */ /* 0x000ee8000c1e1900 */
[----:B------:R-:W3:Y:S01]  /*0630*/  LDG.E R15, desc[UR4][R12.64] ;  /* 0x000000040c0f7981 */ /* 0x000ee2000c1e1900 */
[----:B------:R-:W-:-:S02]  /*0640*/  VIADD R23, R4, 0x3 ;  /* 0x0000000304177836 */ /* 0x000fc40000000000 */
[----:B---3--:R-:W-:Y:S02]  /*0650*/  FADD R21, R14, R15 ;  /* 0x0000000f0e157221 */ /* 0x008fe40000000000 */
[----:B------:R-:W-:-:S03]  /*0660*/  IMAD.WIDE.U32 R14, R23, 0x4, R10 ;  /* 0x00000004170e7825 */ /* 0x000fc600078e000a */
[----:B------:R3:W-:Y:S04]  /*0670*/  STG.E desc[UR4][R12.64], R21 ;  /* 0x000000150c007986 */ /* 0x0007e8000c101904 */
[----:B-1----:R-:W4:Y:S04]  /*0680*/  LDG.E R5, desc[UR4][R8.64+0x8] ;  /* 0x0000080408057981 */ /* 0x002f28000c1e1900 */
[----:B------:R-:W4:Y:S01]  /*0690*/  LDG.E R20, desc[UR4][R14.64] ;  /* 0x000000040e147981 */ /* 0x000f22000c1e1900 */
[----:B------:R-:W-:-:S05]  /*06a0*/  IADD3 R23, PT, PT, R4, 0x4, RZ ;  /* 0x0000000404177810 */ /* 0x000fca0007ffe0ff */
[----:B--2---:R-:W-:-:S04]  /*06b0*/  IMAD.WIDE.U32 R16, R23, 0x4, R10 ;  /* 0x0000000417107825 */ /* 0x004fc800078e000a */
[----:B----4-:R-:W-:-:S05]  /*06c0*/  FADD R5, R5, R20 ;  /* 0x0000001405057221 */ /* 0x010fca0000000000 */
[----:B------:R1:W-:Y:S04]  /*06d0*/  STG.E desc[UR4][R14.64], R5 ;  /* 0x000000050e007986 */ /* 0x0003e8000c101904 */
[----:B------:R-:W2:Y:S04]  /*06e0*/  LDG.E R19, desc[UR4][R8.64+0xc] ;  /* 0x00000c0408137981 */ /* 0x000ea8000c1e1900 */
[----:B------:R-:W2:Y:S01]  /*06f0*/  LDG.E R20, desc[UR4][R16.64] ;  /* 0x0000000410147981 */ /* 0x000ea2000c1e1900 */
[----:B------:R-:W-:-:S05]  /*0700*/  IADD3 R23, PT, PT, R4, 0x5, RZ ;  /* 0x0000000504177810 */ /* 0x000fca0007ffe0ff */
[----:B---3--:R-:W-:-:S04]  /*0710*/  IMAD.WIDE.U32 R12, R23, 0x4, R10 ;  /* 0x00000004170c7825 */ /* 0x008fc800078e000a */
[----:B--2---:R-:W-:-:S05]  /*0720*/  FADD R19, R19, R20 ;  /* 0x0000001413137221 */ /* 0x004fca0000000000 */
[----:B------:R2:W-:Y:S04]  /*0730*/  STG.E desc[UR4][R16.64], R19 ;  /* 0x0000001310007986 */ /* 0x0005e8000c101904 */
[----:B------:R-:W3:Y:S04]  /*0740*/  LDG.E R20, desc[UR4][R8.64+0x10] ;  /* 0x0000100408147981 */ /* 0x000ee8000c1e1900 */
[----:B------:R-:W3:Y:S01]  /*0750*/  LDG.E R21, desc[UR4][R12.64] ;  /* 0x000000040c157981 */ /* 0x000ee2000c1e1900 */
[----:B------:R-:W-:-:S05]  /*0760*/  IADD3 R23, PT, PT, R4, 0x6, RZ ;  /* 0x0000000604177810 */ /* 0x000fca0007ffe0ff */
[----:B------:R-:W-:-:S04]  /*0770*/  IMAD.WIDE.U32 R10, R23, 0x4, R10 ;  /* 0x00000004170a7825 */ /* 0x000fc800078e000a */
[----:B---3--:R-:W-:-:S05]  /*0780*/  FADD R21, R20, R21 ;  /* 0x0000001514157221 */ /* 0x008fca0000000000 */
[----:B------:R2:W-:Y:S04]  /*0790*/  STG.E desc[UR4][R12.64], R21 ;  /* 0x000000150c007986 */ /* 0x0005e8000c101904 */
[----:B-1----:R-:W3:Y:S04]  /*07a0*/  LDG.E R5, desc[UR4][R8.64+0x14] ;  /* 0x0000140408057981 */ /* 0x002ee8000c1e1900 */
[----:B------:R-:W3:Y:S02]  /*07b0*/  LDG.E R14, desc[UR4][R10.64] ;  /* 0x000000040a0e7981 */ /* 0x000ee4000c1e1900 */
[----:B---3--:R-:W-:-:S05]  /*07c0*/  FADD R5, R5, R14 ;  /* 0x0000000e05057221 */ /* 0x008fca0000000000 */
[----:B------:R2:W-:Y:S04]  /*07d0*/  STG.E desc[UR4][R10.64], R5 ;  /* 0x000000050a007986 */ /* 0x0005e8000c101904 */
[----:B------:R-:W3:Y:S04]  /*07e0*/  LDG.E R14, desc[UR4][R8.64+0x18] ;  /* 0x00001804080e7981 */ /* 0x000ee8000c1e1900 */
[----:B------:R-:W3:Y:S01]  /*07f0*/  LDG.E R15, desc[UR4][R6.64+0x1c] ;  /* 0x00001c04060f7981 */ /* 0x000ee2000c1e1900 */
[----:B------:R-:W-:Y:S01]  /*0800*/  IADD3 R4, PT, PT, R4, 0x8, RZ ;  /* 0x0000000804047810 */ /* 0x000fe20007ffe0ff */
[----:B---3--:R-:W-:-:S05]  /*0810*/  FADD R15, R14, R15 ;  /* 0x0000000f0e0f7221 */ /* 0x008fca0000000000 */
[----:B------:R2:W-:Y:S02]  /*0820*/  STG.E desc[UR4][R6.64+0x1c], R15 ;  /* 0x00001c0f06007986 */ /* 0x0005e4000c101904 */
.L_x_2:
[----:B------:R-:W-:Y:S05]  /*0830*/  @!P1 EXIT ;  /* 0x000000000000994d */ /* 0x000fea0003800000 */
[----:B------:R-:W-:Y:S02]  /*0840*/  ISETP.GE.U32.AND P0, PT, R18, 0x4, PT ;  /* 0x000000041200780c */ /* 0x000fe40003f06070 */
[----:B------:R-:W-:-:S04]  /*0850*/  LOP3.LUT R0, R0, 0x3, RZ, 0xc0, !PT ;  /* 0x0000000300007812 */ /* 0x000fc800078ec0ff */
[----:B------:R-:W-:-:S07]  /*0860*/  ISETP.NE.AND P1, PT, R0, RZ, PT ;  /* 0x000000ff0000720c */ /* 0x000fce0003f25270 */
[----:B------:R-:W-:Y:S06]  /*0870*/  @!P0 BRA `(.L_x_3) ;  /* 0x00000000005c8947 */ /* 0x000fec0003800000 */
[----:B--2---:R-:W1:Y:S02]  /*0880*/  LDC.64 R10, c[0x0][0x380] ;  /* 0x0000e000ff0a7b82 */ /* 0x004e640000000a00 */
[----:B-1----:R-:W-:-:S04]  /*0890*/  IMAD.WIDE R8, R4, 0x4, R10 ;  /* 0x0000000404087825 */ /* 0x002fc800078e020a */
[C---:B------:R-:W-:Y:S01]  /*08a0*/  IMAD.WIDE.U32 R6, R4.reuse, 0x4, R10 ;  /* 0x0000000404067825 */ /* 0x040fe200078e000a */
[----:B------:R-:W2:Y:S04]  /*08b0*/  LDG.E R5, desc[UR4][R8.64+-0x4] ;  /* 0xfffffc0408057981 */ /* 0x000ea8000c1e1900 */
[----:B------:R-:W2:Y:S01]  /*08c0*/  LDG.E R12, desc[UR4][R6.64] ;  /* 0x00000004060c7981 */ /* 0x000ea2000c1e1900 */
[----:B------:R-:W-:Y:S01]  /*08d0*/  IADD3 R13, PT, PT, R4, 0x1, RZ ;  /* 0x00000001040d7810 */ /* 0x000fe20007ffe0ff */
[----:B--2---:R-:W-:-:S04]  /*08e0*/  FADD R5, R5, R12 ;  /* 0x0000000c05057221 */ /* 0x004fc80000000000 */
[----:B------:R-:W-:Y:S01]  /*08f0*/  IMAD.WIDE.U32 R12, R13, 0x4, R10 ;  /* 0x000000040d0c7825 */ /* 0x000fe200078e000a */
[----:B------:R1:W-:Y:S04]  /*0900*/  STG.E desc[UR4][R6.64], R5 ;  /* 0x0000000506007986 */ /* 0x0003e8000c101904 */
[----:B------:R-:W2:Y:S01]  /*0910*/  LDG.E R14, desc[UR4][R12.64] ;  /* 0x000000040c0e7981 */ /* 0x000ea2000c1e1900 */
[----:B------:R-:W-:-:S05]  /*0920*/  IADD3 R17, PT, PT, R4, 0x2, RZ ;  /* 0x0000000204117810 */ /* 0x000fca0007ffe0ff */
[----:B------:R-:W-:-:S04]  /*0930*/  IMAD.WIDE.U32 R10, R17, 0x4, R10 ;  /* 0x00000004110a7825 */ /* 0x000fc800078e000a */
[----:B--2---:R-:W-:-:S05]  /*0940*/  FADD R15, R5, R14 ;  /* 0x0000000e050f7221 */ /* 0x004fca0000000000 */
[----:B------:R3:W-:Y:S04]  /*0950*/  STG.E desc[UR4][R12.64], R15 ;  /* 0x0000000f0c007986 */ /* 0x0007e8000c101904 */
[----:B------:R-:W2:Y:S04]  /*0960*/  LDG.E R14, desc[UR4][R8.64+0x4] ;  /* 0x00000404080e7981 */ /* 0x000ea8000c1e1900 */
[----:B------:R-:W2:Y:S02]  /*0970*/  LDG.E R17, desc[UR4][R10.64] ;  /* 0x000000040a117981 */ /* 0x000ea4000c1e1900 */
[----:B--2---:R-:W-:-:S05]  /*0980*/  FADD R17, R14, R17 ;  /* 0x000000110e117221 */ /* 0x004fca0000000000 */
[----:B------:R3:W-:Y:S04]  /*0990*/  STG.E desc[UR4][R10.64], R17 ;  /* 0x000000110a007986 */ /* 0x0007e8000c101904 */
[----:B------:R-:W2:Y:S04]  /*09a0*/  LDG.E R14, desc[UR4][R8.64+0x8] ;  /* 0x00000804080e7981 */ /* 0x000ea8000c1e1900 */
[----:B-1----:R-:W2:Y:S01]  /*09b0*/  LDG.E R5, desc[UR4][R6.64+0xc] ;  /* 0x00000c0406057981 */ /* 0x002ea2000c1e1900 */
[----:B------:R-:W-:Y:S01]  /*09c0*/  IADD3 R4, PT, PT, R4, 0x4, RZ ;  /* 0x0000000404047810 */ /* 0x000fe20007ffe0ff */
[----:B--2---:R-:W-:-:S05]  /*09d0*/  FADD R5, R14, R5 ;  /* 0x000000050e057221 */ /* 0x004fca0000000000 */
[----:B------:R3:W-:Y:S02]  /*09e0*/  STG.E desc[UR4][R6.64+0xc], R5 ;  /* 0x00000c0506007986 */ /* 0x0007e4000c101904 */
.L_x_3:
[----:B------:R-:W-:Y:S05]  /*09f0*/  @!P1 EXIT ;  /* 0x000000000000994d */ /* 0x000fea0003800000 */
[----:B--23--:R-:W1:Y:S01]  /*0a00*/  LDC.64 R6, c[0x0][0x380] ;  /* 0x0000e000ff067b82 */ /* 0x00ce620000000a00 */
[----:B0-----:R-:W-:Y:S02]  /*0a10*/  IADD3 R8, P0, PT, R2, -0x4, RZ ;  /* 0xfffffffc02087810 */ /* 0x001fe40007f1e0ff */
[----:B------:R-:W-:Y:S02]  /*0a20*/  IADD3 R0, PT, PT, -R0, RZ, RZ ;  /* 0x000000ff00007210 */ /* 0x000fe40007ffe1ff */
[----:B------:R-:W-:Y:S01]  /*0a30*/  IADD3.X R9, PT, PT, R3, -0x1, RZ, P0, !PT ;  /* 0xffffffff03097810 */ /* 0x000fe200007fe4ff */
[----:B-1----:R-:W-:-:S04]  /*0a40*/  IMAD.WIDE.U32 R6, R4, 0x4, R6 ;  /* 0x0000000404067825 */ /* 0x002fc800078e0006 */
[----:B------:R-:W-:Y:S01]  /*0a50*/  IMAD.MOV.U32 R10, RZ, RZ, R6 ;  /* 0x000000ffff0a7224 */ /* 0x000fe200078e0006 */
[----:B------:R-:W-:-:S07]  /*0a60*/  MOV R11, R7 ;  /* 0x00000007000b7202 */ /* 0x000fce0000000f00 */
.L_x_4:
[----:B------:R-:W-:Y:S01]  /*0a70*/  IMAD.WIDE R2, R4, 0x4, R8 ;  /* 0x0000000404027825 */ /* 0x000fe200078e0208 */
[----:B0-----:R-:W-:Y:S02]  /*0a80*/  MOV R6, R10 ;  /* 0x0000000a00067202 */ /* 0x001fe40000000f00 */
[----:B------:R-:W-:-:S03]  /*0a90*/  MOV R7, R11 ;  /* 0x0000000b00077202 */ /* 0x000fc60000000f00 */
[----:B------:R-:W2:Y:S04]  /*0aa0*/  LDG.E R2, desc[UR4][R2.64] ;  /* 0x0000000402027981 */ /* 0x000ea8000c1e1900 */
[----:B------:R-:W2:Y:S01]  /*0ab0*/  LDG.E R5, desc[UR4][R6.64] ;  /* 0x0000000406057981 */ /* 0x000ea2000c1e1900 */
[----:B------:R-:W-:-:S04]  /*0ac0*/  IADD3 R0, PT, PT, R0, 0x1, RZ ;  /* 0x0000000100007810 */ /* 0x000fc80007ffe0ff */
[----:B------:R-:W-:Y:S02]  /*0ad0*/  ISETP.NE.AND P0, PT, R0, RZ, PT ;  /* 0x000000ff0000720c */ /* 0x000fe40003f05270 */
[----:B------:R-:W-:Y:S02]  /*0ae0*/  IADD3 R10, P1, PT, R6, 0x4, RZ ;  /* 0x00000004060a7810 */ /* 0x000fe40007f3e0ff */
[----:B------:R-:W-:Y:S02]  /*0af0*/  IADD3 R4, PT, PT, R4, 0x1, RZ ;  /* 0x0000000104047810 */ /* 0x000fe40007ffe0ff */
[----:B------:R-:W-:Y:S01]  /*0b00*/  IADD3.X R11, PT, PT, RZ, R7, RZ, P1, !PT ;  /* 0x00000007ff0b7210 */ /* 0x000fe20000ffe4ff */
[----:B--2---:R-:W-:-:S05]  /*0b10*/  FADD R5, R2, R5 ;  /* 0x0000000502057221 */ /* 0x004fca0000000000 */
[----:B------:R0:W-:Y:S01]  /*0b20*/  STG.E desc[UR4][R6.64], R5 ;  /* 0x0000000506007986 */ /* 0x0001e2000c101904 */
[----:B------:R-:W-:Y:S05]  /*0b30*/  @P0 BRA `(.L_x_4) ;  /* 0xfffffffc00cc0947 */ /* 0x000fea000383ffff */
[----:B------:R-:W-:Y:S05]  /*0b40*/  EXIT ;  /* 0x000000000000794d */ /* 0x000fea0003800000 */
.L_x_5:
[----:B------:R-:W-:-:S00]  /*0b50*/  BRA `(.L_x_5) ;  /* 0xfffffffc00fc7947 */ /* 0x000fc0000383ffff */
[----:B------:R-:W-:-:S00]  /*0b60*/  NOP ;  /* 0x0000000000007918 */ /* 0x000fc00000000000 */
        /* <DEDUP_REMOVED lines=9> */
.L_x_10:


//--------------------- .text._Z9ReductionPfS_i   --------------------------
	.section	.text._Z9ReductionPfS_i,"ax",@progbits
	.align	128
        .global         _Z9ReductionPfS_i
        .type           _Z9ReductionPfS_i,@function
        .size           _Z9ReductionPfS_i,(.L_x_11 - _Z9ReductionPfS_i)
        .other          _Z9ReductionPfS_i,@"STO_CUDA_ENTRY STV_DEFAULT"
_Z9ReductionPfS_i:
.text._Z9ReductionPfS_i:
[----:B------:R-:W0:Y:S01]  /*0000*/  LDC R1, c[0x0][0x37c] ;  /* 0x0000df00ff017b82 */ /* 0x000e220000000800 */
[----:B------:R-:W1:Y:S01]  /*0010*/  S2R R18, SR_TID.X ;  /* 0x0000000000127919 */ /* 0x000e620000002100 */
[----:B------:R-:W2:Y:S01]  /*0020*/  LDCU UR5, c[0x0][0x2fc] ;  /* 0x00005f80ff0577ac */ /* 0x000ea20008000800 */
[----:B0-----:R-:W-:Y:S01]  /*0030*/  VIADD R1, R1, 0xfffffff0 ;  /* 0xfffffff001017836 */ /* 0x001fe20000000000 */
[----:B------:R-:W1:Y:S01]  /*0040*/  S2R R23, SR_CTAID.X ;  /* 0x0000000000177919 */ /* 0x000e620000002500 */
[----:B------:R-:W1:Y:S01]  /*0050*/  LDCU UR6, c[0x0][0x360] ;  /* 0x00006c00ff0677ac */ /* 0x000e620008000800 */
[----:B------:R-:W0:Y:S01]  /*0060*/  LDCU UR7, c[0x0][0x390] ;  /* 0x00007200ff0777ac */ /* 0x000e220008000800 */
[----:B------:R-:W3:Y:S02]  /*0070*/  LDCU UR4, c[0x0][0x2f8] ;  /* 0x00005f00ff0477ac */ /* 0x000ee40008000800 */
[----:B---3--:R-:W-:Y:S01]  /*0080*/  IADD3 R16, P1, PT, R1, UR4, RZ ;  /* 0x0000000401107c10 */ /* 0x008fe2000ff3e0ff */
[----:B-1----:R-:W-:-:S04]  /*0090*/  IMAD R19, R23, UR6, R18 ;  /* 0x0000000617137c24 */ /* 0x002fc8000f8e0212 */
[----:B--2---:R-:W-:Y:S01]  /*00a0*/  IMAD.X R2, RZ, RZ, UR5, P1 ;  /* 0x00000005ff027e24 */ /* 0x004fe200088e06ff */
[----:B0-----:R-:W-:-:S13]  /*00b0*/  ISETP.GE.AND P0, PT, R19, UR7, PT ;  /* 0x0000000713007c0c */ /* 0x001fda000bf06270 */
[----:B------:R-:W-:Y:S05]  /*00c0*/  @P0 EXIT ;  /* 0x000000000000094d */ /* 0x000fea0003800000 */
[----:B------:R-:W0:Y:S01]  /*00d0*/  LDC.64 R4, c[0x0][0x380] ;  /* 0x0000e000ff047b82 */ /* 0x000e220000000a00 */
[----:B------:R-:W1:Y:S01]  /*00e0*/  LDCU.64 UR36, c[0x0][0x358] ;  /* 0x00006b00ff2477ac */ /* 0x000e620008000a00 */
[----:B------:R-:W-:-:S04]  /*00f0*/  IMAD R22, R23, 0x8, R18 ;  /* 0x0000000817167824 */ /* 0x000fc800078e0212 */
[----:B0-----:R-:W-:-:S05]  /*0100*/  IMAD.WIDE.U32 R4, R22, 0x4, R4 ;  /* 0x0000000416047825 */ /* 0x001fca00078e0004 */
[----:B-1----:R0:W2:Y:S01]  /*0110*/  LDG.E R0, desc[UR36][R4.64] ;  /* 0x0000002404007981 */ /* 0x0020a2000c1e1900 */
[----:B------:R-:W1:Y:S01]  /*0120*/  S2UR UR5, SR_CgaCtaId ;  /* 0x00000000000579c3 */ /* 0x000e620000008800 */
[----:B------:R-:W-:Y:S01]  /*0130*/  UMOV UR4, 0x400 ;  /* 0x0000040000047882 */ /* 0x000fe20000000000 */
[----:B------:R-:W-:Y:S01]  /*0140*/  MOV R8, 0x18 ;  /* 0x0000001800087802 */ /* 0x000fe20000000f00 */
[----:B------:R3:W-:Y:S01]  /*0150*/  STL [R1], R18 ;  /* 0x0000001201007387 */ /* 0x0007e20000100800 */
[----:B------:R-:W-:Y:S02]  /*0160*/  IMAD.MOV.U32 R6, RZ, RZ, R16 ;  /* 0x000000ffff067224 */ /* 0x000fe400078e0010 */
[----:B------:R-:W-:Y:S02]  /*0170*/  IMAD.MOV.U32 R7, RZ, RZ, R2 ;  /* 0x000000ffff077224 */ /* 0x000fe400078e0002 */
[----:B------:R-:W4:Y:S01]  /*0180*/  LDC.64 R8, c[0x4][R8] ;  /* 0x0100000008087b82 */ /* 0x000f220000000a00 */
[----:B-1----:R-:W-:-:S06]  /*0190*/  ULEA UR4, UR5, UR4, 0x18 ;  /* 0x0000000405047291 */ /* 0x002fcc000f8ec0ff */
[----:B------:R-:W-:-:S05]  /*01a0*/  LEA R17, R18, UR4, 0x2 ;  /* 0x0000000412117c11 */ /* 0x000fca000f8e10ff */
[----:B------:R-:W0:Y:S02]  /*01b0*/  LDCU.64 UR4, c[0x4][URZ] ;  /* 0x01000000ff0477ac */ /* 0x000e240008000a00 */
[----:B0-----:R-:W-:Y:S01]  /*01c0*/  IMAD.U32 R4, RZ, RZ, UR4 ;  /* 0x00000004ff047e24 */ /* 0x001fe2000f8e00ff */
[----:B------:R-:W-:Y:S01]  /*01d0*/  MOV R5, UR5 ;  /* 0x0000000500057c02 */ /* 0x000fe20008000f00 */
[----:B--2---:R-:W0:Y:S01]  /*01e0*/  F2F.F64.F32 R10, R0 ;  /* 0x00000000000a7310 */ /* 0x004e220000201800 */
[----:B------:R3:W-:Y:S04]  /*01f0*/  STS [R17], R0 ;  /* 0x0000000011007388 */ /* 0x0007e80000000800 */
[----:B0---4-:R3:W-:Y:S02]  /*0200*/  STL.64 [R1+0x8], R10 ;  /* 0x0000080a01007387 */ /* 0x0117e40000100a00 */
[----:B------:R-:W-:-:S07]  /*0210*/  LEPC R20, `(.L_x_6) ;  /* 0x000000001014794e */ /* 0x000fce0000000000 */
[----:B---3--:R-:W-:Y:S05]  /*0220*/  CALL.ABS.NOINC R8 ;  /* 0x0000000008007343 */ /* 0x008fea0003c00000 */
.L_x_6:
[----:B------:R-:W0:Y:S01]  /*0230*/  LDCU UR4, c[0x0][0x390] ;  /* 0x00007200ff0477ac */ /* 0x000e220008000800 */
[----:B------:R-:W-:Y:S01]  /*0240*/  VIADD R24, R19, 0x8 ;  /* 0x0000000813187836 */ /* 0x000fe20000000000 */
[----:B------:R-:W1:Y:S04]  /*0250*/  LDS R0, [R17] ;  /* 0x0000000011007984 */ /* 0x000e680000000800 */
[----:B0-----:R-:W-:Y:S01]  /*0260*/  ISETP.GE.AND P0, PT, R24, UR4, PT ;  /* 0x0000000418007c0c */ /* 0x001fe2000bf06270 */
[----:B------:R-:W0:-:S12]  /*0270*/  LDCU.64 UR4, c[0x4][0x8] ;  /* 0x01000100ff0477ac */ /* 0x000e180008000a00 */
[----:B------:R-:W2:Y:S01]  /*0280*/  @!P0 LDC.64 R10, c[0x0][0x380] ;  /* 0x0000e000ff0a8b82 */ /* 0x000ea20000000a00 */
[----:B------:R-:W-:-:S05]  /*0290*/  @!P0 IADD3 R3, PT, PT, R22, 0x8, RZ ;  /* 0x0000000816038810 */ /* 0x000fca0007ffe0ff */
[----:B--2---:R-:W-:-:S06]  /*02a0*/  @!P0 IMAD.WIDE.U32 R10, R3, 0x4, R10 ;  /* 0x00000004030a8825 */ /* 0x004fcc00078e000a */
[----:B------:R-:W2:Y:S01]  /*02b0*/  @!P0 LDG.E R10, desc[UR36][R10.64] ;  /* 0x000000240a0a8981 */ /* 0x000ea2000c1e1900 */
[----:B-1----:R-:W1:Y:S01]  /*02c0*/  F2F.F64.F32 R12, R0 ;  /* 0x00000000000c7310 */ /* 0x002e620000201800 */
[----:B------:R-:W-:Y:S01]  /*02d0*/  MOV R8, 0x18 ;  /* 0x0000001800087802 */ /* 0x000fe20000000f00 */
[----:B0-----:R-:W-:Y:S01]  /*02e0*/  IMAD.U32 R4, RZ, RZ, UR4 ;  /* 0x00000004ff047e24 */ /* 0x001fe2000f8e00ff */
[----:B------:R-:W-:Y:S01]  /*02f0*/  MOV R7, R2 ;  /* 0x0000000200077202 */ /* 0x000fe20000000f00 */
[----:B------:R-:W-:Y:S02]  /*0300*/  IMAD.U32 R5, RZ, RZ, UR5 ;  /* 0x00000005ff057e24 */ /* 0x000fe4000f8e00ff */
[----:B------:R-:W-:Y:S01]  /*0310*/  IMAD.MOV.U32 R6, RZ, RZ, R16 ;  /* 0x000000ffff067224 */ /* 0x000fe200078e0010 */
[----:B------:R-:W0:Y:S01]  /*0320*/  LDC.64 R8, c[0x4][R8] ;  /* 0x0100000008087b82 */ /* 0x000e220000000a00 */
[----:B-1----:R1:W-:Y:S04]  /*0330*/  STL.64 [R1], R12 ;  /* 0x0000000c01007387 */ /* 0x0023e80000100a00 */
[----:B0-2---:R1:W-:Y:S02]  /*0340*/  @!P0 STS [R17+0x20], R10 ;  /* 0x0000200a11008388 */ /* 0x0053e40000000800 */
[----:B------:R-:W-:-:S07]  /*0350*/  LEPC R20, `(.L_x_7) ;  /* 0x000000001014794e */ /* 0x000fce0000000000 */
[----:B-1----:R-:W-:Y:S05]  /*0360*/  CALL.ABS.NOINC R8 ;  /* 0x0000000008007343 */ /* 0x002fea0003c00000 */
.L_x_7:
[----:B------:R-:W-:Y:S05]  /*0370*/  WARPSYNC.ALL ;  /* 0x0000000000007948 */ /* 0x000fea0003800000 */
[----:B------:R-:W0:Y:S01]  /*0380*/  LDCU UR4, c[0x0][0x390] ;  /* 0x00007200ff0477ac */ /* 0x000e220008000800 */
[C---:B------:R-:W-:Y:S02]  /*0390*/  VIADD R4, R19.reuse, 0x4 ;  /* 0x0000000413047836 */ /* 0x040fe40000000000 */
[C---:B------:R-:W-:Y:S01]  /*03a0*/  VIADD R5, R19.reuse, 0x2 ;  /* 0x0000000213057836 */ /* 0x040fe20000000000 */
[----:B------:R-:W-:Y:S01]  /*03b0*/  IADD3 R19, PT, PT, R19, 0x1, RZ ;  /* 0x0000000113137810 */ /* 0x000fe20007ffe0ff */
[----:B------:R-:W-:Y:S01]  /*03c0*/  BAR.SYNC.DEFER_BLOCKING 0x0 ;  /* 0x0000000000007b1d */ /* 0x000fe20000010000 */
[----:B0-----:R-:W-:-:S02]  /*03d0*/  ISETP.GE.U32.AND P0, PT, R24, UR4, PT ;  /* 0x0000000418007c0c */ /* 0x001fc4000bf06070 */
[----:B------:R-:W-:Y:S02]  /*03e0*/  ISETP.GE.U32.AND P2, PT, R19, UR4, PT ;  /* 0x0000000413007c0c */ /* 0x000fe4000bf46070 */
[----:B------:R-:W-:Y:S02]  /*03f0*/  ISETP.GT.U32.OR P1, PT, R18, 0x7, P0 ;  /* 0x000000071200780c */ /* 0x000fe40000724470 */
[----:B------:R-:W-:Y:S02]  /*0400*/  ISETP.GE.U32.AND P0, PT, R4, UR4, PT ;  /* 0x0000000404007c0c */ /* 0x000fe4000bf06070 */
[C---:B------:R-:W-:Y:S02]  /*0410*/  ISETP.NE.OR P2, PT, R18.reuse, RZ, P2 ;  /* 0x000000ff1200720c */ /* 0x040fe40001745670 */
[----:B------:R-:W-:-:S07]  /*0420*/  ISETP.GT.U32.OR P0, PT, R18, 0x3, P0 ;  /* 0x000000031200780c */ /* 0x000fce0000704470 */
[----:B------:R-:W-:Y:S04]  /*0430*/  @!P1 LDS R0, [R17+0x20] ;  /* 0x0000200011009984 */ /* 0x000fe80000000800 */
[----:B------:R-:W0:Y:S01]  /*0440*/  @!P1 LDS R3, [R17] ;  /* 0x0000000011039984 */ /* 0x000e220000000800 */
[----:B------:R-:W1:Y:S01]  /*0450*/  @!P2 S2R R6, SR_CgaCtaId ;  /* 0x000000000006a919 */ /* 0x000e620000008800 */
[----:B0-----:R-:W-:-:S05]  /*0460*/  @!P1 FADD R0, R0, R3 ;  /* 0x0000000300009221 */ /* 0x001fca0000000000 */
[----:B------:R-:W-:Y:S01]  /*0470*/  @!P1 STS [R17], R0 ;  /* 0x0000000011009388 */ /* 0x000fe20000000800 */
[----:B------:R-:W-:Y:S01]  /*0480*/  BAR.SYNC.DEFER_BLOCKING 0x0 ;  /* 0x0000000000007b1d */ /* 0x000fe20000010000 */
[----:B------:R-:W-:Y:S02]  /*0490*/  ISETP.GE.U32.AND P1, PT, R5, UR4, PT ;  /* 0x0000000405007c0c */ /* 0x000fe4000bf26070 */
[----:B------:R-:W-:Y:S02]  /*04a0*/  @!P2 MOV R5, 0x400 ;  /* 0x000004000005a802 */ /* 0x000fe40000000f00 */
[----:B------:R-:W-:Y:S01]  /*04b0*/  ISETP.GT.U32.OR P1, PT, R18, 0x1, P1 ;  /* 0x000000011200780c */ /* 0x000fe20000f24470 */
[----:B------:R-:W-:Y:S04]  /*04c0*/  @!P0 LDS R3, [R17+0x10] ;  /* 0x0000100011038984 */ /* 0x000fe80000000800 */
[----:B------:R-:W0:Y:S02]  /*04d0*/  @!P0 LDS R4, [R17] ;  /* 0x0000000011048984 */ /* 0x000e240000000800 */
[----:B0-----:R-:W-:-:S05]  /*04e0*/  @!P0 FADD R4, R3, R4 ;  /* 0x0000000403048221 */ /* 0x001fca0000000000 */
[----:B------:R-:W-:Y:S01]  /*04f0*/  @!P0 STS [R17], R4 ;  /* 0x0000000411008388 */ /* 0x000fe20000000800 */
[----:B------:R-:W-:Y:S01]  /*0500*/  BAR.SYNC.DEFER_BLOCKING 0x0 ;  /* 0x0000000000007b1d */ /* 0x000fe20000010000 */
[----:B------:R-:W-:-:S05]  /*0510*/  ISETP.NE.AND P0, PT, R18, RZ, PT ;  /* 0x000000ff1200720c */ /* 0x000fca0003f05270 */
[----:B------:R-:W-:Y:S04]  /*0520*/  @!P1 LDS R0, [R17+0x8] ;  /* 0x0000080011009984 */ /* 0x000fe80000000800 */
[----:B------:R-:W0:Y:S02]  /*0530*/  @!P1 LDS R3, [R17] ;  /* 0x0000000011039984 */ /* 0x000e240000000800 */
[----:B0-----:R-:W-:Y:S01]  /*0540*/  @!P1 FADD R0, R0, R3 ;  /* 0x0000000300009221 */ /* 0x001fe20000000000 */
[----:B-1----:R-:W-:-:S04]  /*0550*/  @!P2 LEA R3, R6, R5, 0x18 ;  /* 0x000000050603a211 */ /* 0x002fc800078ec0ff */
[----:B------:R-:W-:Y:S01]  /*0560*/  @!P1 STS [R17], R0 ;  /* 0x0000000011009388 */ /* 0x000fe20000000800 */
[----:B------:R-:W-:Y:S06]  /*0570*/  BAR.SYNC.DEFER_BLOCKING 0x0 ;  /* 0x0000000000007b1d */ /* 0x000fec0000010000 */
[----:B------:R-:W-:Y:S04]  /*0580*/  @!P2 LDS R3, [R3+0x4] ;  /* 0x000004000303a984 */ /* 0x000fe80000000800 */
[----:B------:R-:W0:Y:S02]  /*0590*/  @!P2 LDS R4, [R17] ;  /* 0x000000001104a984 */ /* 0x000e240000000800 */
[----:B0-----:R-:W-:-:S05]  /*05a0*/  @!P2 FADD R4, R3, R4 ;  /* 0x000000040304a221 */ /* 0x001fca0000000000 */
[----:B------:R0:W-:Y:S01]  /*05b0*/  @!P2 STS [R17], R4 ;  /* 0x000000041100a388 */ /* 0x0001e20000000800 */
[----:B------:R-:W-:Y:S05]  /*05c0*/  @P0 EXIT ;  /* 0x000000000000094d */ /* 0x000fea0003800000 */
[----:B------:R-:W1:Y:S01]  /*05d0*/  S2UR UR5, SR_CgaCtaId ;  /* 0x00000000000579c3 */ /* 0x000e620000008800 */
[----:B------:R-:W-:Y:S01]  /*05e0*/  UMOV UR4, 0x400 ;  /* 0x0000040000047882 */ /* 0x000fe20000000000 */
[----:B------:R-:W-:Y:S01]  /*05f0*/  MOV R3, 0x18 ;  /* 0x0000001800037802 */ /* 0x000fe20000000f00 */
[----:B------:R-:W-:Y:S01]  /*0600*/  IMAD.MOV.U32 R7, RZ, RZ, R2 ;  /* 0x000000ffff077224 */ /* 0x000fe200078e0002 */
[----:B------:R-:W-:-:S04]  /*0610*/  MOV R6, R16 ;  /* 0x0000001000067202 */ /* 0x000fc80000000f00 */
[----:B------:R-:W2:Y:S08]  /*0620*/  LDC.64 R8, c[0x0][0x388] ;  /* 0x0000e200ff087b82 */ /* 0x000eb00000000a00 */
[----:B------:R3:W4:Y:S01]  /*0630*/  LDC.64 R12, c[0x4][R3] ;  /* 0x01000000030c7b82 */ /* 0x0007220000000a00 */
[----:B-1----:R-:W-:Y:S01]  /*0640*/  ULEA UR4, UR5, UR4, 0x18 ;  /* 0x0000000405047291 */ /* 0x002fe2000f8ec0ff */
[----:B--2---:R-:W-:-:S08]  /*0650*/  IMAD.WIDE.U32 R8, R23, 0x4, R8 ;  /* 0x0000000417087825 */ /* 0x004fd000078e0008 */
[----:B------:R-:W1:Y:S02]  /*0660*/  LDS R0, [UR4] ;  /* 0x00000004ff007984 */ /* 0x000e640008000800 */
[----:B------:R-:W0:Y:S02]  /*0670*/  LDCU.64 UR4, c[0x4][0x10] ;  /* 0x01000200ff0477ac */ /* 0x000e240008000a00 */
[----:B0-----:R-:W-:Y:S02]  /*0680*/  IMAD.U32 R4, RZ, RZ, UR4 ;  /* 0x00000004ff047e24 */ /* 0x001fe4000f8e00ff */
[----:B------:R-:W-:Y:S01]  /*0690*/  IMAD.U32 R5, RZ, RZ, UR5 ;  /* 0x00000005ff057e24 */ /* 0x000fe2000f8e00ff */
[----:B-1----:R-:W0:Y:S01]  /*06a0*/  F2F.F64.F32 R10, R0 ;  /* 0x00000000000a7310 */ /* 0x002e220000201800 */
[----:B------:R3:W-:Y:S04]  /*06b0*/  STG.E desc[UR36][R8.64], R0 ;  /* 0x0000000008007986 */ /* 0x0007e8000c101924 */
[----:B0---4-:R3:W-:Y:S02]  /*06c0*/  STL.64 [R1], R10 ;  /* 0x0000000a01007387 */ /* 0x0117e40000100a00 */
[----:B------:R-:W-:-:S07]  /*06d0*/  LEPC R20, `(.L_x_8) ;  /* 0x000000001014794e */ /* 0x000fce0000000000 */
[----:B---3--:R-:W-:Y:S05]  /*06e0*/  CALL.ABS.NOINC R12 ;  /* 0x000000000c007343 */ /* 0x008fea0003c00000 */
.L_x_8:
[----:B------:R-:W-:Y:S05]  /*06f0*/  EXIT ;  /* 0x000000000000794d */ /* 0x000fea0003800000 */
.L_x_9:
        /* <DEDUP_REMOVED lines=16> */
.L_x_11:


//--------------------- .nv.global.init           --------------------------
	.section	.nv.global.init,"aw",@progbits
.nv.global.init:
	.type		$str$2,@object
	.size		$str$2,($str$1 - $str$2)
$str$2:
        /*0000*/ 	.byte	0x6d, 0x61, 0x64, 0x65, 0x20, 0x69, 0x74, 0x20, 0x69, 0x6e, 0x74, 0x6f, 0x20, 0x4f, 0x55, 0x54
        /*0010*/ 	.byte	0x20, 0x25, 0x66, 0x0a, 0x00
	.type		$str$1,@object
	.size		$str$1,($str - $str$1)
$str$1:
        /*0015*/ 	.byte	0x6d, 0x61, 0x64, 0x65, 0x20, 0x69, 0x74, 0x20, 0x69, 0x6e, 0x74, 0x6f, 0x20, 0x73, 0x68, 0x61
        /*0025*/ 	.byte	0x72, 0x65, 0x64, 0x3a, 0x20, 0x25, 0x66, 0x0a, 0x00
	.type		$str,@object
	.size		$str,(.L_0 - $str)
$str:
        /*002e*/ 	.byte	0x67, 0x6c, 0x6f, 0x62, 0x61, 0x6c, 0x20, 0x69, 0x6e, 0x64, 0x65, 0x78, 0x3a, 0x20, 0x25, 0x64
        /*003e*/ 	.byte	0x2c, 0x20, 0x49, 0x4e, 0x3a, 0x20, 0x25, 0x66, 0x0a, 0x00
.L_0:


//--------------------- .nv.shared.reserved.0     --------------------------
	.section	.nv.shared.reserved.0,"aw",@nobits
	.weak		__nv_reservedSMEM_offset_0_alias
	.size		__nv_reservedSMEM_offset_0_alias, 0, 64
	.other		__nv_reservedSMEM_offset_0_alias,@"STO_CUDA_RESERVED_SHARED STV_DEFAULT"
__nv_reservedSMEM_offset_0_alias:
	.zero		0
	.zero		64


//--------------------- .nv.shared._Z9ReductionPfS_i --------------------------
	.section	.nv.shared._Z9ReductionPfS_i,"aw",@nobits
	.sectionflags	@""
	.align	4
.nv.shared._Z9ReductionPfS_i:
	.zero		1088


//--------------------- .nv.constant0._Z13single_threadPfi --------------------------
	.section	.nv.constant0._Z13single_threadPfi,"a",@progbits
	.sectionflags	@""
	.align	4
.nv.constant0._Z13single_threadPfi:
	.zero		908


//--------------------- .nv.constant0._Z9ReductionPfS_i --------------------------
	.section	.nv.constant0._Z9ReductionPfS_i,"a",@progbits
	.sectionflags	@""
	.align	4
.nv.constant0._Z9ReductionPfS_i:
	.zero		916


//--------------------- SYMBOLS --------------------------

	.type		.nv.reservedSmem.offset0,@object
	.size		.nv.reservedSmem.offset0,0x4
	.type		.nv.reservedSmem.cap,@object
	.size		.nv.reservedSmem.cap,0x4
	.type		vprintf,@function
